//
// Generated by NVIDIA NVVM Compiler
//
// Compiler Build ID: CL-36424714
// Cuda compilation tools, release 13.0, V13.0.88
// Based on NVVM 20.0.0
//

.version 9.0
.target sm_100
.address_size 64

	// .globl	_Z3addPi
.extern .func  (.param .b32 func_retval0) vprintf
(
	.param .b64 vprintf_param_0,
	.param .b64 vprintf_param_1
)
;
.global .align 1 .b8 $str[24] = {67, 97, 108, 99, 117, 108, 97, 116, 101, 32, 67, 111, 109, 112, 108, 101, 116, 101, 58, 32, 37, 100, 10};

.visible .entry _Z3addPi(
	.param .u64 .ptr .align 1 _Z3addPi_param_0
)
{
	.local .align 8 .b8 	__local_depot0[8];
	.reg .b64 	%SP;
	.reg .b64 	%SPL;
	.reg .b32 	%r<9>;
	.reg .b64 	%rd<11>;

	mov.u64 	%SPL, __local_depot0;
	cvta.local.u64 	%SP, %SPL;
	ld.param.u64 	%rd1, [_Z3addPi_param_0];
	cvta.to.global.u64 	%rd2, %rd1;
	mov.u32 	%r1, %ctaid.x;
	mul.wide.u32 	%rd3, %r1, 4;
	add.s64 	%rd4, %rd2, %rd3;
	ld.global.u32 	%r2, [%rd4];
	add.s32 	%r3, %r1, %r2;
	add.s32 	%r4, %r1, -1;
	mul.wide.u32 	%rd5, %r1, %r4;
	shr.u64 	%rd6, %rd5, 1;
	cvt.u32.u64 	%r5, %rd6;
	add.s32 	%r6, %r3, %r5;
	st.global.u32 	[%rd4], %r6;
	add.u64 	%rd7, %SP, 0;
	add.u64 	%rd8, %SPL, 0;
	st.local.u32 	[%rd8], %r1;
	mov.u64 	%rd9, $str;
	cvta.global.u64 	%rd10, %rd9;
	{ // callseq 0, 0
	.param .b64 param0;
	st.param.b64 	[param0], %rd10;
	.param .b64 param1;
	st.param.b64 	[param1], %rd7;
	.param .b32 retval0;
	call.uni (retval0), 
	vprintf, 
	(
	param0, 
	param1
	);
	ld.param.b32 	%r7, [retval0];
	} // callseq 0
	ret;

}


// ===== COMPILED SASS (sm_100) =====

	.target	sm_100

	.elftype	@"ET_EXEC"


//--------------------- .note.nv.tkinfo           --------------------------
	.section	.note.nv.tkinfo,"",@"SHT_NOTE"
	.sectionflags	@"SHF_NOTE_NV_TKINFO"
	.tkinfo
        /*0018*/ 	.word	0x00000002
        /*0030*/ 	.string	""
        /*0030*/ 	.string	"ptxas"
        /*0030*/ 	.string	"Cuda compilation tools, release 13.0, V13.0.88"
        /*0030*/ 	.string	"Build cuda_13.0.r13.0/compiler.36424714_0"
        /*0030*/ 	.string	"-arch sm_100 -m 64 "



//--------------------- .note.nv.cuinfo           --------------------------
	.section	.note.nv.cuinfo,"",@"SHT_NOTE"
	.sectionflags	@"SHF_NOTE_NV_CUINFO"
        /*0018*/ 	.short	0x0002
        /*001a*/ 	.short	0x0064
        /*001c*/ 	.short	0x0082
	.zero		2


//--------------------- .nv.info                  --------------------------
	.section	.nv.info,"",@"SHT_CUDA_INFO"
	.align	4


	//----- nvinfo : EIATTR_REGCOUNT
	.align		4
        /*0000*/ 	.byte	0x04, 0x2f
        /*0002*/ 	.short	(.L_2 - .L_1)
	.align		4
.L_1:
        /*0004*/ 	.word	index@(_Z3addPi)
        /*0008*/ 	.word	0x00000018


	//----- nvinfo : EIATTR_FRAME_SIZE
	.align		4
.L_2:
        /*000c*/ 	.byte	0x04, 0x11
        /*000e*/ 	.short	(.L_4 - .L_3)
	.align		4
.L_3:
        /*0010*/ 	.word	index@(_Z3addPi)
        /*0014*/ 	.word	0x00000008


	//----- nvinfo : EIATTR_MIN_STACK_SIZE
	.align		4
.L_4:
        /*0018*/ 	.byte	0x04, 0x12
        /*001a*/ 	.short	(.L_6 - .L_5)
	.align		4
.L_5:
        /*001c*/ 	.word	index@(_Z3addPi)
        /*0020*/ 	.word	0x00000008
.L_6:


//--------------------- .nv.compat                --------------------------
	.section	.nv.compat,"",@"SHT_CUDA_COMPAT_INFO"
	.align	4
        /*0000*/ 	.byte	0x02, 0x09, 0x00, 0x00, 0x02, 0x02, 0x01, 0x00, 0x02, 0x05, 0x05, 0x00, 0x03, 0x07, 0x01, 0x01
        /*0010*/ 	.byte	0x02, 0x03, 0x00, 0x00, 0x02, 0x06, 0x01, 0x00, 0x04, 0x0b, 0x08, 0x00, 0x09, 0x00, 0x00, 0x00
        /*0020*/ 	.byte	0x00, 0x00, 0x00, 0x00


//--------------------- .nv.info._Z3addPi         --------------------------
	.section	.nv.info._Z3addPi,"",@"SHT_CUDA_INFO"
	.sectionflags	@""
	.align	4


	//----- nvinfo : EIATTR_CUDA_API_VERSION
	.align		4
        /*0000*/ 	.byte	0x04, 0x37
        /*0002*/ 	.short	(.L_8 - .L_7)
.L_7:
        /*0004*/ 	.word	0x00000082


	//----- nvinfo : EIATTR_KPARAM_INFO
	.align		4
.L_8:
        /*0008*/ 	.byte	0x04, 0x17
        /*000a*/ 	.short	(.L_10 - .L_9)
.L_9:
        /*000c*/ 	.word	0x00000000
        /*0010*/ 	.short	0x0000
        /*0012*/ 	.short	0x0000
        /*0014*/ 	.byte	0x00, 0xf5, 0x21, 0x00


	//----- nvinfo : EIATTR_SPARSE_MMA_MASK
	.align		4
.L_10:
        /*0018*/ 	.byte	0x03, 0x50
        /*001a*/ 	.short	0x0000


	//----- nvinfo : EIATTR_MAXREG_COUNT
	.align		4
        /*001c*/ 	.byte	0x03, 0x1b
        /*001e*/ 	.short	0x00ff


	//----- nvinfo : EIATTR_EXTERNS
	.align		4
        /*0020*/ 	.byte	0x04, 0x0f
        /*0022*/ 	.short	(.L_12 - .L_11)


	//   ....[0]....
	.align		4
.L_11:
        /*0024*/ 	.word	index@(vprintf)


	//----- nvinfo : EIATTR_MERCURY_ISA_VERSION
	.align		4
.L_12:
        /*0028*/ 	.byte	0x03, 0x5f
        /*002a*/ 	.short	0x0101


	//----- nvinfo : EIATTR_VRC_CTA_INIT_COUNT
	.align		4
        /*002c*/ 	.byte	0x02, 0x4a
	.zero		1
	.zero		1


	//----- nvinfo : EIATTR_SYSCALL_OFFSETS
	.align		4
        /*0030*/ 	.byte	0x04, 0x46
        /*0032*/ 	.short	(.L_14 - .L_13)


	//   ....[0]....
.L_13:
        /*0034*/ 	.word	0x00000170


	//----- nvinfo : EIATTR_EXIT_INSTR_OFFSETS
	.align		4
.L_14:
        /*0038*/ 	.byte	0x04, 0x1c
        /*003a*/ 	.short	(.L_16 - .L_15)


	//   ....[0]....
.L_15:
        /*003c*/ 	.word	0x00000180


	//----- nvinfo : EIATTR_CBANK_PARAM_SIZE
	.align		4
.L_16:
        /*0040*/ 	.byte	0x03, 0x19
        /*0042*/ 	.short	0x0008


	//----- nvinfo : EIATTR_PARAM_CBANK
	.align		4
        /*0044*/ 	.byte	0x04, 0x0a
        /*0046*/ 	.short	(.L_18 - .L_17)
	.align		4
.L_17:
        /*0048*/ 	.word	index@(.nv.constant0._Z3addPi)
        /*004c*/ 	.short	0x0380
        /*004e*/ 	.short	0x0008


	//----- nvinfo : EIATTR_SW_WAR
	.align		4
.L_18:
        /*0050*/ 	.byte	0x04, 0x36
        /*0052*/ 	.short	(.L_20 - .L_19)
.L_19:
        /*0054*/ 	.word	0x00000008
.L_20:


//--------------------- .nv.callgraph             --------------------------
	.section	.nv.callgraph,"",@"SHT_CUDA_CALLGRAPH"
	.align	4
	.sectionentsize	8
	.align		4
        /*0000*/ 	.word	0x00000000
	.align		4
        /*0004*/ 	.word	0xffffffff
	.align		4
        /*0008*/ 	.word	index@(_Z3addPi)
	.align		4
        /*000c*/ 	.word	index@(vprintf)
	.align		4
        /*0010*/ 	.word	0x00000000
	.align		4
        /*0014*/ 	.word	0xfffffffe
	.align		4
        /*0018*/ 	.word	0x00000000
	.align		4
        /*001c*/ 	.word	0xfffffffd
	.align		4
        /*0020*/ 	.word	0x00000000
	.align		4
        /*0024*/ 	.word	0xfffffffc


//--------------------- .nv.constant4             --------------------------
	.section	.nv.constant4,"a",@progbits
	.align	8
	.align		8
.nv.constant4:
        /*0000*/ 	.dword	vprintf
	.align		8
        /*0008*/ 	.dword	$str


//--------------------- .text._Z3addPi            --------------------------
	.section	.text._Z3addPi,"ax",@progbits
	.align	128
        .global         _Z3addPi
        .type           _Z3addPi,@function
        .size           _Z3addPi,(.L_x_2 - _Z3addPi)
        .other          _Z3addPi,@"STO_CUDA_ENTRY STV_DEFAULT"
_Z3addPi:
.text._Z3addPi:
[----:B------:R-:W0:Y:S01]  /*0000*/  LDC R1, c[0x0][0x37c] ;  /* 0x0000df00ff017b82 */ /* 0x000e220000000800 */
[----:B------:R-:W1:Y:S07]  /*0010*/  S2R R8, SR_CTAID.X ;  /* 0x0000000000087919 */ /* 0x000e6e0000002500 */
[----:B------:R-:W1:Y:S01]  /*0020*/  LDC.64 R2, c[0x0][0x380] ;  /* 0x0000e000ff027b82 */ /* 0x000e620000000a00 */
[----:B------:R-:W2:Y:S01]  /*0030*/  LDCU.64 UR4, c[0x0][0x358] ;  /* 0x00006b00ff0477ac */ /* 0x000ea20008000a00 */
[----:B0-----:R-:W-:Y:S01]  /*0040*/  VIADD R1, R1, 0xfffffff8 ;  /* 0xfffffff801017836 */ /* 0x001fe20000000000 */
[----:B------:R-:W0:Y:S01]  /*0050*/  LDCU UR6, c[0x0][0x2f8] ;  /* 0x00005f00ff0677ac */ /* 0x000e220008000800 */
[----:B------:R-:W3:Y:S01]  /*0060*/  LDCU.64 UR8, c[0x4][0x8] ;  /* 0x01000100ff0877ac */ /* 0x000ee20008000a00 */
[----:B-1----:R-:W-:-:S05]  /*0070*/  IMAD.WIDE.U32 R2, R8, 0x4, R2 ;  /* 0x0000000408027825 */ /* 0x002fca00078e0002 */
[----:B--2---:R-:W2:Y:S01]  /*0080*/  LDG.E R9, desc[UR4][R2.64] ;  /* 0x0000000402097981 */ /* 0x004ea2000c1e1900 */
[C---:B------:R-:W-:Y:S01]  /*0090*/  VIADD R5, R8.reuse, 0xffffffff ;  /* 0xffffffff08057836 */ /* 0x040fe20000000000 */
[----:B------:R-:W-:Y:S02]  /*00a0*/  MOV R0, 0x0 ;  /* 0x0000000000007802 */ /* 0x000fe40000000f00 */
[----:B------:R1:W-:Y:S01]  /*00b0*/  STL [R1], R8 ;  /* 0x0000000801007387 */ /* 0x0003e20000100800 */
[----:B------:R-:W-:Y:S01]  /*00c0*/  IMAD.WIDE.U32 R4, R8, R5, RZ ;  /* 0x0000000508047225 */ /* 0x000fe200078e00ff */
[----:B------:R1:W4:Y:S01]  /*00d0*/  LDC.64 R10, c[0x4][R0] ;  /* 0x01000000000a7b82 */ /* 0x0003220000000a00 */
[----:B0-----:R-:W-:-:S03]  /*00e0*/  IADD3 R6, P0, PT, R1, UR6, RZ ;  /* 0x0000000601067c10 */ /* 0x001fc6000ff1e0ff */
[----:B------:R-:W-:Y:S01]  /*00f0*/  SHF.R.U64 R4, R4, 0x1, R5 ;  /* 0x0000000104047819 */ /* 0x000fe20000001205 */
[----:B---3--:R-:W-:-:S03]  /*0100*/  IMAD.U32 R5, RZ, RZ, UR9 ;  /* 0x00000009ff057e24 */ /* 0x008fc6000f8e00ff */
[----:B--2---:R-:W-:Y:S02]  /*0110*/  IADD3 R9, PT, PT, R4, R8, R9 ;  /* 0x0000000804097210 */ /* 0x004fe40007ffe009 */
[----:B------:R-:W-:-:S03]  /*0120*/  MOV R4, UR8 ;  /* 0x0000000800047c02 */ /* 0x000fc60008000f00 */
[----:B------:R1:W-:Y:S01]  /*0130*/  STG.E desc[UR4][R2.64], R9 ;  /* 0x0000000902007986 */ /* 0x0003e2000c101904 */
[----:B------:R-:W0:Y:S02]  /*0140*/  LDCU UR4, c[0x0][0x2fc] ;  /* 0x00005f80ff0477ac */ /* 0x000e240008000800 */
[----:B01--4-:R-:W-:-:S07]  /*0150*/  IADD3.X R7, PT, PT, RZ, UR4, RZ, P0, !PT ;  /* 0x00000004ff077c10 */ /* 0x013fce00087fe4ff */
[----:B------:R-:W-:-:S07]  /*0160*/  LEPC R20, `(.L_x_0) ;  /* 0x000000001014794e */ /* 0x000fce0000000000 */
[----:B------:R-:W-:Y:S05]  /*0170*/  CALL.ABS.NOINC R10 ;  /* 0x000000000a007343 */ /* 0x000fea0003c00000 */
.L_x_0:
[----:B------:R-:W-:Y:S05]  /*0180*/  EXIT ;  /* 0x000000000000794d */ /* 0x000fea0003800000 */
.L_x_1:
[----:B------:R-:W-:-:S00]  /*0190*/  BRA `(.L_x_1) ;  /* 0xfffffffc00fc7947 */ /* 0x000fc0000383ffff */
[----:B------:R-:W-:-:S00]  /*01a0*/  NOP ;  /* 0x0000000000007918 */ /* 0x000fc00000000000 */
        /* <DEDUP_REMOVED lines=13> */
.L_x_2:


//--------------------- .nv.global.init           --------------------------
	.section	.nv.global.init,"aw",@progbits
.nv.global.init:
	.type		$str,@object
	.size		$str,(.L_0 - $str)
$str:
        /*0000*/ 	.byte	0x43, 0x61, 0x6c, 0x63, 0x75, 0x6c, 0x61, 0x74, 0x65, 0x20, 0x43, 0x6f, 0x6d, 0x70, 0x6c, 0x65
        /*0010*/ 	.byte	0x74, 0x65, 0x3a, 0x20, 0x25, 0x64, 0x0a, 0x00
.L_0:


//--------------------- .nv.shared.reserved.0     --------------------------
	.section	.nv.shared.reserved.0,"aw",@nobits
	.weak		__nv_reservedSMEM_offset_0_alias
	.size		__nv_reservedSMEM_offset_0_alias, 0, 64
	.other		__nv_reservedSMEM_offset_0_alias,@"STO_CUDA_RESERVED_SHARED STV_DEFAULT"
__nv_reservedSMEM_offset_0_alias:
	.zero		0
	.zero		64


//--------------------- .nv.constant0._Z3addPi    --------------------------
	.section	.nv.constant0._Z3addPi,"a",@progbits
	.sectionflags	@""
	.align	4
.nv.constant0._Z3addPi:
	.zero		904


//--------------------- SYMBOLS --------------------------

	.type		.nv.reservedSmem.offset0,@object
	.size		.nv.reservedSmem.offset0,0x4
	.type		vprintf,@function
